//
// Generated by NVIDIA NVVM Compiler
//
// Compiler Build ID: CL-36424714
// Cuda compilation tools, release 13.0, V13.0.88
// Based on NVVM 20.0.0
//

.version 9.0
.target sm_100
.address_size 64

	// .globl	_Z4convPfS_S_i

.visible .entry _Z4convPfS_S_i(
	.param .u64 .ptr .align 1 _Z4convPfS_S_i_param_0,
	.param .u64 .ptr .align 1 _Z4convPfS_S_i_param_1,
	.param .u64 .ptr .align 1 _Z4convPfS_S_i_param_2,
	.param .u32 _Z4convPfS_S_i_param_3
)
{
	.reg .pred 	%p<57>;
	.reg .b32 	%r<76>;
	.reg .b32 	%f<113>;
	.reg .b64 	%rd<62>;

	ld.param.u64 	%rd7, [_Z4convPfS_S_i_param_0];
	ld.param.u64 	%rd8, [_Z4convPfS_S_i_param_1];
	ld.param.u64 	%rd6, [_Z4convPfS_S_i_param_2];
	ld.param.u32 	%r36, [_Z4convPfS_S_i_param_3];
	cvta.to.global.u64 	%rd1, %rd8;
	cvta.to.global.u64 	%rd2, %rd7;
	mov.u32 	%r37, %tid.x;
	mov.u32 	%r38, %ctaid.x;
	mov.u32 	%r39, %ntid.x;
	mad.lo.s32 	%r1, %r38, %r39, %r37;
	setp.gt.s32 	%p1, %r1, 2073599;
	setp.lt.s32 	%p2, %r36, 1;
	or.pred  	%p3, %p1, %p2;
	@%p3 bra 	$L__BB0_44;
	cvta.to.global.u64 	%rd9, %rd6;
	mul.hi.s32 	%r41, %r1, -2004318071;
	add.s32 	%r42, %r41, %r1;
	shr.u32 	%r43, %r42, 31;
	shr.s32 	%r44, %r42, 10;
	add.s32 	%r45, %r44, %r43;
	mul.lo.s32 	%r46, %r45, 1920;
	sub.s32 	%r47, %r1, %r46;
	shr.u32 	%r48, %r36, 1;
	sub.s32 	%r2, %r45, %r48;
	sub.s32 	%r3, %r47, %r48;
	mul.wide.s32 	%rd10, %r1, 4;
	add.s64 	%rd3, %rd9, %rd10;
	ld.global.f32 	%f112, [%rd3];
	and.b32  	%r4, %r36, 7;
	add.s32 	%r5, %r4, -1;
	and.b32  	%r6, %r36, 3;
	and.b32  	%r7, %r36, 2147483640;
	and.b32  	%r8, %r36, 1;
	mov.b32 	%r71, 0;
$L__BB0_2:
	setp.lt.u32 	%p4, %r36, 8;
	add.s32 	%r10, %r2, %r71;
	mul.lo.s32 	%r11, %r10, 1920;
	mul.lo.s32 	%r12, %r71, %r36;
	mov.b32 	%r74, 0;
	@%p4 bra 	$L__BB0_21;
	mov.b32 	%r72, 0;
	cvt.u64.u32 	%rd17, %r12;
$L__BB0_4:
	.pragma "nounroll";
	setp.gt.u32 	%p5, %r10, 1079;
	add.s32 	%r14, %r3, %r72;
	setp.gt.u32 	%p6, %r14, 1919;
	mov.f32 	%f91, 0f00000000;
	or.pred  	%p7, %p5, %p6;
	@%p7 bra 	$L__BB0_6;
	add.s32 	%r51, %r14, %r11;
	mul.wide.u32 	%rd11, %r51, 4;
	add.s64 	%rd12, %rd2, %rd11;
	ld.global.f32 	%f91, [%rd12];
$L__BB0_6:
	add.s32 	%r52, %r72, %r12;
	mul.wide.u32 	%rd13, %r52, 4;
	add.s64 	%rd14, %rd1, %rd13;
	ld.global.f32 	%f59, [%rd14];
	fma.rn.f32 	%f6, %f91, %f59, %f112;
	st.global.f32 	[%rd3], %f6;
	add.s32 	%r15, %r14, 1;
	setp.gt.u32 	%p9, %r15, 1919;
	mov.f32 	%f92, 0f00000000;
	or.pred  	%p10, %p5, %p9;
	@%p10 bra 	$L__BB0_8;
	add.s32 	%r53, %r15, %r11;
	mul.wide.u32 	%rd15, %r53, 4;
	add.s64 	%rd16, %rd2, %rd15;
	ld.global.f32 	%f92, [%rd16];
$L__BB0_8:
	cvt.u64.u32 	%rd18, %r72;
	add.s64 	%rd19, %rd18, %rd17;
	shl.b64 	%rd20, %rd19, 2;
	add.s64 	%rd4, %rd1, %rd20;
	ld.global.f32 	%f61, [%rd4+4];
	fma.rn.f32 	%f9, %f92, %f61, %f6;
	st.global.f32 	[%rd3], %f9;
	add.s32 	%r16, %r14, 2;
	setp.gt.u32 	%p12, %r16, 1919;
	mov.f32 	%f93, 0f00000000;
	or.pred  	%p13, %p5, %p12;
	@%p13 bra 	$L__BB0_10;
	add.s32 	%r54, %r16, %r11;
	mul.wide.u32 	%rd21, %r54, 4;
	add.s64 	%rd22, %rd2, %rd21;
	ld.global.f32 	%f93, [%rd22];
$L__BB0_10:
	ld.global.f32 	%f63, [%rd4+8];
	fma.rn.f32 	%f12, %f93, %f63, %f9;
	st.global.f32 	[%rd3], %f12;
	add.s32 	%r17, %r14, 3;
	setp.gt.u32 	%p15, %r17, 1919;
	mov.f32 	%f94, 0f00000000;
	or.pred  	%p16, %p5, %p15;
	@%p16 bra 	$L__BB0_12;
	add.s32 	%r55, %r17, %r11;
	mul.wide.u32 	%rd23, %r55, 4;
	add.s64 	%rd24, %rd2, %rd23;
	ld.global.f32 	%f94, [%rd24];
$L__BB0_12:
	ld.global.f32 	%f65, [%rd4+12];
	fma.rn.f32 	%f15, %f94, %f65, %f12;
	st.global.f32 	[%rd3], %f15;
	add.s32 	%r18, %r14, 4;
	setp.gt.u32 	%p18, %r18, 1919;
	mov.f32 	%f95, 0f00000000;
	or.pred  	%p19, %p5, %p18;
	@%p19 bra 	$L__BB0_14;
	add.s32 	%r56, %r18, %r11;
	mul.wide.u32 	%rd25, %r56, 4;
	add.s64 	%rd26, %rd2, %rd25;
	ld.global.f32 	%f95, [%rd26];
$L__BB0_14:
	ld.global.f32 	%f67, [%rd4+16];
	fma.rn.f32 	%f18, %f95, %f67, %f15;
	st.global.f32 	[%rd3], %f18;
	add.s32 	%r19, %r14, 5;
	setp.gt.u32 	%p21, %r19, 1919;
	mov.f32 	%f96, 0f00000000;
	or.pred  	%p22, %p5, %p21;
	@%p22 bra 	$L__BB0_16;
	add.s32 	%r57, %r19, %r11;
	mul.wide.u32 	%rd27, %r57, 4;
	add.s64 	%rd28, %rd2, %rd27;
	ld.global.f32 	%f96, [%rd28];
$L__BB0_16:
	ld.global.f32 	%f69, [%rd4+20];
	fma.rn.f32 	%f21, %f96, %f69, %f18;
	st.global.f32 	[%rd3], %f21;
	add.s32 	%r20, %r14, 6;
	setp.gt.u32 	%p24, %r20, 1919;
	mov.f32 	%f97, 0f00000000;
	or.pred  	%p25, %p5, %p24;
	@%p25 bra 	$L__BB0_18;
	add.s32 	%r58, %r20, %r11;
	mul.wide.u32 	%rd29, %r58, 4;
	add.s64 	%rd30, %rd2, %rd29;
	ld.global.f32 	%f97, [%rd30];
$L__BB0_18:
	ld.global.f32 	%f71, [%rd4+24];
	fma.rn.f32 	%f24, %f97, %f71, %f21;
	st.global.f32 	[%rd3], %f24;
	add.s32 	%r21, %r14, 7;
	setp.gt.u32 	%p27, %r21, 1919;
	mov.f32 	%f98, 0f00000000;
	or.pred  	%p28, %p5, %p27;
	@%p28 bra 	$L__BB0_20;
	add.s32 	%r59, %r21, %r11;
	mul.wide.u32 	%rd31, %r59, 4;
	add.s64 	%rd32, %rd2, %rd31;
	ld.global.f32 	%f98, [%rd32];
$L__BB0_20:
	ld.global.f32 	%f72, [%rd4+28];
	fma.rn.f32 	%f112, %f98, %f72, %f24;
	st.global.f32 	[%rd3], %f112;
	add.s32 	%r72, %r72, 8;
	setp.ne.s32 	%p29, %r72, %r7;
	mov.u32 	%r74, %r7;
	@%p29 bra 	$L__BB0_4;
$L__BB0_21:
	setp.eq.s32 	%p30, %r4, 0;
	@%p30 bra 	$L__BB0_43;
	setp.lt.u32 	%p31, %r5, 3;
	@%p31 bra 	$L__BB0_32;
	setp.gt.u32 	%p32, %r10, 1079;
	add.s32 	%r24, %r3, %r74;
	setp.gt.u32 	%p33, %r24, 1919;
	mov.f32 	%f101, 0f00000000;
	or.pred  	%p34, %p32, %p33;
	@%p34 bra 	$L__BB0_25;
	add.s32 	%r61, %r24, %r11;
	mul.wide.u32 	%rd33, %r61, 4;
	add.s64 	%rd34, %rd2, %rd33;
	ld.global.f32 	%f101, [%rd34];
$L__BB0_25:
	setp.gt.u32 	%p35, %r10, 1079;
	add.s32 	%r62, %r74, %r12;
	mul.wide.u32 	%rd35, %r62, 4;
	add.s64 	%rd36, %rd1, %rd35;
	ld.global.f32 	%f76, [%rd36];
	fma.rn.f32 	%f32, %f101, %f76, %f112;
	st.global.f32 	[%rd3], %f32;
	add.s32 	%r25, %r24, 1;
	setp.gt.u32 	%p36, %r25, 1919;
	mov.f32 	%f102, 0f00000000;
	or.pred  	%p37, %p35, %p36;
	@%p37 bra 	$L__BB0_27;
	add.s32 	%r63, %r25, %r11;
	mul.wide.u32 	%rd37, %r63, 4;
	add.s64 	%rd38, %rd2, %rd37;
	ld.global.f32 	%f102, [%rd38];
$L__BB0_27:
	setp.gt.u32 	%p38, %r10, 1079;
	cvt.u64.u32 	%rd39, %r12;
	cvt.u64.u32 	%rd40, %r74;
	add.s64 	%rd41, %rd40, %rd39;
	shl.b64 	%rd42, %rd41, 2;
	add.s64 	%rd5, %rd1, %rd42;
	ld.global.f32 	%f78, [%rd5+4];
	fma.rn.f32 	%f35, %f102, %f78, %f32;
	st.global.f32 	[%rd3], %f35;
	add.s32 	%r26, %r24, 2;
	setp.gt.u32 	%p39, %r26, 1919;
	mov.f32 	%f103, 0f00000000;
	or.pred  	%p40, %p38, %p39;
	@%p40 bra 	$L__BB0_29;
	add.s32 	%r64, %r26, %r11;
	mul.wide.u32 	%rd43, %r64, 4;
	add.s64 	%rd44, %rd2, %rd43;
	ld.global.f32 	%f103, [%rd44];
$L__BB0_29:
	ld.global.f32 	%f80, [%rd5+8];
	fma.rn.f32 	%f38, %f103, %f80, %f35;
	st.global.f32 	[%rd3], %f38;
	add.s32 	%r27, %r24, 3;
	setp.gt.u32 	%p42, %r27, 1919;
	mov.f32 	%f104, 0f00000000;
	or.pred  	%p43, %p38, %p42;
	@%p43 bra 	$L__BB0_31;
	add.s32 	%r65, %r27, %r11;
	mul.wide.u32 	%rd45, %r65, 4;
	add.s64 	%rd46, %rd2, %rd45;
	ld.global.f32 	%f104, [%rd46];
$L__BB0_31:
	ld.global.f32 	%f81, [%rd5+12];
	fma.rn.f32 	%f112, %f104, %f81, %f38;
	st.global.f32 	[%rd3], %f112;
	add.s32 	%r74, %r74, 4;
$L__BB0_32:
	setp.eq.s32 	%p44, %r6, 0;
	@%p44 bra 	$L__BB0_43;
	setp.eq.s32 	%p45, %r6, 1;
	@%p45 bra 	$L__BB0_39;
	setp.gt.u32 	%p46, %r10, 1079;
	add.s32 	%r30, %r3, %r74;
	setp.gt.u32 	%p47, %r30, 1919;
	mov.f32 	%f107, 0f00000000;
	or.pred  	%p48, %p46, %p47;
	@%p48 bra 	$L__BB0_36;
	add.s32 	%r66, %r30, %r11;
	mul.wide.u32 	%rd47, %r66, 4;
	add.s64 	%rd48, %rd2, %rd47;
	ld.global.f32 	%f107, [%rd48];
$L__BB0_36:
	setp.gt.u32 	%p49, %r10, 1079;
	add.s32 	%r67, %r74, %r12;
	mul.wide.u32 	%rd49, %r67, 4;
	add.s64 	%rd50, %rd1, %rd49;
	ld.global.f32 	%f85, [%rd50];
	fma.rn.f32 	%f46, %f107, %f85, %f112;
	st.global.f32 	[%rd3], %f46;
	add.s32 	%r31, %r30, 1;
	setp.gt.u32 	%p50, %r31, 1919;
	mov.f32 	%f108, 0f00000000;
	or.pred  	%p51, %p49, %p50;
	@%p51 bra 	$L__BB0_38;
	add.s32 	%r68, %r31, %r11;
	mul.wide.u32 	%rd51, %r68, 4;
	add.s64 	%rd52, %rd2, %rd51;
	ld.global.f32 	%f108, [%rd52];
$L__BB0_38:
	cvt.u64.u32 	%rd53, %r12;
	cvt.u64.u32 	%rd54, %r74;
	add.s64 	%rd55, %rd54, %rd53;
	shl.b64 	%rd56, %rd55, 2;
	add.s64 	%rd57, %rd1, %rd56;
	ld.global.f32 	%f86, [%rd57+4];
	fma.rn.f32 	%f112, %f108, %f86, %f46;
	st.global.f32 	[%rd3], %f112;
	add.s32 	%r74, %r74, 2;
$L__BB0_39:
	setp.eq.s32 	%p52, %r8, 0;
	@%p52 bra 	$L__BB0_43;
	setp.gt.u32 	%p53, %r10, 1079;
	add.s32 	%r34, %r3, %r74;
	setp.gt.u32 	%p54, %r34, 1919;
	mov.f32 	%f111, 0f00000000;
	or.pred  	%p55, %p53, %p54;
	@%p55 bra 	$L__BB0_42;
	add.s32 	%r69, %r34, %r11;
	mul.wide.u32 	%rd58, %r69, 4;
	add.s64 	%rd59, %rd2, %rd58;
	ld.global.f32 	%f111, [%rd59];
$L__BB0_42:
	add.s32 	%r70, %r74, %r12;
	mul.wide.u32 	%rd60, %r70, 4;
	add.s64 	%rd61, %rd1, %rd60;
	ld.global.f32 	%f88, [%rd61];
	fma.rn.f32 	%f112, %f111, %f88, %f112;
	st.global.f32 	[%rd3], %f112;
$L__BB0_43:
	add.s32 	%r71, %r71, 1;
	setp.ne.s32 	%p56, %r71, %r36;
	@%p56 bra 	$L__BB0_2;
$L__BB0_44:
	ret;

}


// ===== COMPILED SASS (sm_100) =====

	.target	sm_100

	.elftype	@"ET_EXEC"


//--------------------- .note.nv.tkinfo           --------------------------
	.section	.note.nv.tkinfo,"",@"SHT_NOTE"
	.sectionflags	@"SHF_NOTE_NV_TKINFO"
	.tkinfo
        /*0018*/ 	.word	0x00000002
        /*0030*/ 	.string	""
        /*0030*/ 	.string	"ptxas"
        /*0030*/ 	.string	"Cuda compilation tools, release 13.0, V13.0.88"
        /*0030*/ 	.string	"Build cuda_13.0.r13.0/compiler.36424714_0"
        /*0030*/ 	.string	"-arch sm_100 -m 64 "



//--------------------- .note.nv.cuinfo           --------------------------
	.section	.note.nv.cuinfo,"",@"SHT_NOTE"
	.sectionflags	@"SHF_NOTE_NV_CUINFO"
        /*0018*/ 	.short	0x0002
        /*001a*/ 	.short	0x0064
        /*001c*/ 	.short	0x0082
	.zero		2


//--------------------- .nv.info                  --------------------------
	.section	.nv.info,"",@"SHT_CUDA_INFO"
	.align	4


	//----- nvinfo : EIATTR_REGCOUNT
	.align		4
        /*0000*/ 	.byte	0x04, 0x2f
        /*0002*/ 	.short	(.L_1 - .L_0)
	.align		4
.L_0:
        /*0004*/ 	.word	index@(_Z4convPfS_S_i)
        /*0008*/ 	.word	0x0000001e


	//----- nvinfo : EIATTR_FRAME_SIZE
	.align		4
.L_1:
        /*000c*/ 	.byte	0x04, 0x11
        /*000e*/ 	.short	(.L_3 - .L_2)
	.align		4
.L_2:
        /*0010*/ 	.word	index@(_Z4convPfS_S_i)
        /*0014*/ 	.word	0x00000000


	//----- nvinfo : EIATTR_MIN_STACK_SIZE
	.align		4
.L_3:
        /*0018*/ 	.byte	0x04, 0x12
        /*001a*/ 	.short	(.L_5 - .L_4)
	.align		4
.L_4:
        /*001c*/ 	.word	index@(_Z4convPfS_S_i)
        /*0020*/ 	.word	0x00000000
.L_5:


//--------------------- .nv.compat                --------------------------
	.section	.nv.compat,"",@"SHT_CUDA_COMPAT_INFO"
	.align	4
        /*0000*/ 	.byte	0x02, 0x09, 0x00, 0x00, 0x02, 0x02, 0x01, 0x00, 0x02, 0x05, 0x05, 0x00, 0x03, 0x07, 0x01, 0x01
        /*0010*/ 	.byte	0x02, 0x03, 0x00, 0x00, 0x02, 0x06, 0x01, 0x00, 0x04, 0x0b, 0x08, 0x00, 0x09, 0x00, 0x00, 0x00
        /*0020*/ 	.byte	0x00, 0x00, 0x00, 0x00


//--------------------- .nv.info._Z4convPfS_S_i   --------------------------
	.section	.nv.info._Z4convPfS_S_i,"",@"SHT_CUDA_INFO"
	.sectionflags	@""
	.align	4


	//----- nvinfo : EIATTR_CUDA_API_VERSION
	.align		4
        /*0000*/ 	.byte	0x04, 0x37
        /*0002*/ 	.short	(.L_7 - .L_6)
.L_6:
        /*0004*/ 	.word	0x00000082


	//----- nvinfo : EIATTR_KPARAM_INFO
	.align		4
.L_7:
        /*0008*/ 	.byte	0x04, 0x17
        /*000a*/ 	.short	(.L_9 - .L_8)
.L_8:
        /*000c*/ 	.word	0x00000000
        /*0010*/ 	.short	0x0003
        /*0012*/ 	.short	0x0018
        /*0014*/ 	.byte	0x00, 0xf0, 0x11, 0x00


	//----- nvinfo : EIATTR_KPARAM_INFO
	.align		4
.L_9:
        /*0018*/ 	.byte	0x04, 0x17
        /*001a*/ 	.short	(.L_11 - .L_10)
.L_10:
        /*001c*/ 	.word	0x00000000
        /*0020*/ 	.short	0x0002
        /*0022*/ 	.short	0x0010
        /*0024*/ 	.byte	0x00, 0xf5, 0x21, 0x00


	//----- nvinfo : EIATTR_KPARAM_INFO
	.align		4
.L_11:
        /*0028*/ 	.byte	0x04, 0x17
        /*002a*/ 	.short	(.L_13 - .L_12)
.L_12:
        /*002c*/ 	.word	0x00000000
        /*0030*/ 	.short	0x0001
        /*0032*/ 	.short	0x0008
        /*0034*/ 	.byte	0x00, 0xf5, 0x21, 0x00


	//----- nvinfo : EIATTR_KPARAM_INFO
	.align		4
.L_13:
        /*0038*/ 	.byte	0x04, 0x17
        /*003a*/ 	.short	(.L_15 - .L_14)
.L_14:
        /*003c*/ 	.word	0x00000000
        /*0040*/ 	.short	0x0000
        /*0042*/ 	.short	0x0000
        /*0044*/ 	.byte	0x00, 0xf5, 0x21, 0x00


	//----- nvinfo : EIATTR_SPARSE_MMA_MASK
	.align		4
.L_15:
        /*0048*/ 	.byte	0x03, 0x50
        /*004a*/ 	.short	0x0000


	//----- nvinfo : EIATTR_MAXREG_COUNT
	.align		4
        /*004c*/ 	.byte	0x03, 0x1b
        /*004e*/ 	.short	0x00ff


	//----- nvinfo : EIATTR_MERCURY_ISA_VERSION
	.align		4
        /*0050*/ 	.byte	0x03, 0x5f
        /*0052*/ 	.short	0x0101


	//----- nvinfo : EIATTR_VRC_CTA_INIT_COUNT
	.align		4
        /*0054*/ 	.byte	0x02, 0x4a
	.zero		1
	.zero		1


	//----- nvinfo : EIATTR_EXIT_INSTR_OFFSETS
	.align		4
        /*0058*/ 	.byte	0x04, 0x1c
        /*005a*/ 	.short	(.L_17 - .L_16)


	//   ....[0]....
.L_16:
        /*005c*/ 	.word	0x00000080


	//   ....[1]....
        /*0060*/ 	.word	0x00000ed0


	//----- nvinfo : EIATTR_CBANK_PARAM_SIZE
	.align		4
.L_17:
        /*0064*/ 	.byte	0x03, 0x19
        /*0066*/ 	.short	0x001c


	//----- nvinfo : EIATTR_PARAM_CBANK
	.align		4
        /*0068*/ 	.byte	0x04, 0x0a
        /*006a*/ 	.short	(.L_19 - .L_18)
	.align		4
.L_18:
        /*006c*/ 	.word	index@(.nv.constant0._Z4convPfS_S_i)
        /*0070*/ 	.short	0x0380
        /*0072*/ 	.short	0x001c


	//----- nvinfo : EIATTR_SW_WAR
	.align		4
.L_19:
        /*0074*/ 	.byte	0x04, 0x36
        /*0076*/ 	.short	(.L_21 - .L_20)
.L_20:
        /*0078*/ 	.word	0x00000008
.L_21:


//--------------------- .nv.callgraph             --------------------------
	.section	.nv.callgraph,"",@"SHT_CUDA_CALLGRAPH"
	.align	4
	.sectionentsize	8
	.align		4
        /*0000*/ 	.word	0x00000000
	.align		4
        /*0004*/ 	.word	0xffffffff
	.align		4
        /*0008*/ 	.word	0x00000000
	.align		4
        /*000c*/ 	.word	0xfffffffe
	.align		4
        /*0010*/ 	.word	0x00000000
	.align		4
        /*0014*/ 	.word	0xfffffffd
	.align		4
        /*0018*/ 	.word	0x00000000
	.align		4
        /*001c*/ 	.word	0xfffffffc


//--------------------- .text._Z4convPfS_S_i      --------------------------
	.section	.text._Z4convPfS_S_i,"ax",@progbits
	.align	128
        .global         _Z4convPfS_S_i
        .type           _Z4convPfS_S_i,@function
        .size           _Z4convPfS_S_i,(.L_x_7 - _Z4convPfS_S_i)
        .other          _Z4convPfS_S_i,@"STO_CUDA_ENTRY STV_DEFAULT"
_Z4convPfS_S_i:
.text._Z4convPfS_S_i:
[----:B------:R-:W-:Y:S01]  /*0000*/  LDC R1, c[0x0][0x37c] ;  /* 0x0000df00ff017b82 */ /* 0x000fe20000000800 */
[----:B------:R-:W0:Y:S07]  /*0010*/  S2R R4, SR_TID.X ;  /* 0x0000000000047919 */ /* 0x000e2e0000002100 */
[----:B------:R-:W0:Y:S08]  /*0020*/  S2UR UR4, SR_CTAID.X ;  /* 0x00000000000479c3 */ /* 0x000e300000002500 */
[----:B------:R-:W0:Y:S08]  /*0030*/  LDC R5, c[0x0][0x360] ;  /* 0x0000d800ff057b82 */ /* 0x000e300000000800 */
[----:B------:R-:W1:Y:S01]  /*0040*/  LDC R12, c[0x0][0x398] ;  /* 0x0000e600ff0c7b82 */ /* 0x000e620000000800 */
[----:B0-----:R-:W-:Y:S01]  /*0050*/  IMAD R5, R5, UR4, R4 ;  /* 0x0000000405057c24 */ /* 0x001fe2000f8e0204 */
[----:B-1----:R-:W-:-:S04]  /*0060*/  ISETP.GE.AND P0, PT, R12, 0x1, PT ;  /* 0x000000010c00780c */ /* 0x002fc80003f06270 */
[----:B------:R-:W-:-:S13]  /*0070*/  ISETP.GT.OR P0, PT, R5, 0x1fa3ff, !P0 ;  /* 0x001fa3ff0500780c */ /* 0x000fda0004704670 */
[----:B------:R-:W-:Y:S05]  /*0080*/  @P0 EXIT ;  /* 0x000000000000094d */ /* 0x000fea0003800000 */
[----:B------:R-:W0:Y:S01]  /*0090*/  LDC.64 R2, c[0x0][0x390] ;  /* 0x0000e400ff027b82 */ /* 0x000e220000000a00 */
[----:B------:R-:W1:Y:S01]  /*00a0*/  LDCU.64 UR6, c[0x0][0x358] ;  /* 0x00006b00ff0677ac */ /* 0x000e620008000a00 */
[----:B0-----:R-:W-:-:S05]  /*00b0*/  IMAD.WIDE R2, R5, 0x4, R2 ;  /* 0x0000000405027825 */ /* 0x001fca00078e0202 */
[----:B-1----:R0:W5:Y:S01]  /*00c0*/  LDG.E R17, desc[UR6][R2.64] ;  /* 0x0000000602117981 */ /* 0x002162000c1e1900 */
[----:B------:R-:W-:Y:S01]  /*00d0*/  HFMA2 R4, -RZ, RZ, 0, 0 ;  /* 0x00000000ff047431 */ /* 0x000fe200000001ff */
[C---:B------:R-:W-:Y:S01]  /*00e0*/  LOP3.LUT R15, R12.reuse, 0x7, RZ, 0xc0, !PT ;  /* 0x000000070c0f7812 */ /* 0x040fe200078ec0ff */
[----:B------:R-:W-:Y:S01]  /*00f0*/  UMOV UR4, URZ ;  /* 0x000000ff00047c82 */ /* 0x000fe20008000000 */
[----:B------:R-:W-:Y:S02]  /*0100*/  LOP3.LUT R22, R12, 0x3, RZ, 0xc0, !PT ;  /* 0x000000030c167812 */ /* 0x000fe400078ec0ff */
[----:B------:R-:W-:-:S04]  /*0110*/  IMAD.HI R0, R5, -0x77777777, R4 ;  /* 0x8888888905007827 */ /* 0x000fc800078e0204 */
[----:B------:R-:W-:Y:S01]  /*0120*/  VIADD R4, R15, 0xffffffff ;  /* 0xffffffff0f047836 */ /* 0x000fe20000000000 */
[----:B------:R-:W-:-:S04]  /*0130*/  SHF.R.U32.HI R7, RZ, 0x1f, R0 ;  /* 0x0000001fff077819 */ /* 0x000fc80000011600 */
[----:B------:R-:W-:Y:S02]  /*0140*/  LEA.HI.SX32 R7, R0, R7, 0x16 ;  /* 0x0000000700077211 */ /* 0x000fe400078fb2ff */
[----:B------:R-:W-:Y:S02]  /*0150*/  SHF.R.U32.HI R0, RZ, 0x1, R12 ;  /* 0x00000001ff007819 */ /* 0x000fe4000001160c */
[----:B------:R-:W-:Y:S01]  /*0160*/  ISETP.GE.U32.AND P1, PT, R4, 0x3, PT ;  /* 0x000000030400780c */ /* 0x000fe20003f26070 */
[C---:B------:R-:W-:Y:S01]  /*0170*/  IMAD R13, R7.reuse, -0x780, R5 ;  /* 0xfffff880070d7824 */ /* 0x040fe200078e0205 */
[----:B------:R-:W-:Y:S02]  /*0180*/  IADD3 R14, PT, PT, R7, -R0, RZ ;  /* 0x80000000070e7210 */ /* 0x000fe40007ffe0ff */
[----:B------:R-:W-:Y:S01]  /*0190*/  LOP3.LUT R12, R12, 0x7ffffff8, RZ, 0xc0, !PT ;  /* 0x7ffffff80c0c7812 */ /* 0x000fe200078ec0ff */
[----:B0-----:R-:W-:-:S08]  /*01a0*/  IMAD.IADD R13, R13, 0x1, -R0 ;  /* 0x000000010d0d7824 */ /* 0x001fd000078e0a00 */
.L_x_5:
[----:B0-----:R-:W0:Y:S01]  /*01b0*/  LDCU UR8, c[0x0][0x398] ;  /* 0x00007300ff0877ac */ /* 0x001e220008000800 */
[----:B------:R-:W-:Y:S01]  /*01c0*/  IADD3 R0, PT, PT, R14, UR4, RZ ;  /* 0x000000040e007c10 */ /* 0x000fe2000fffe0ff */
[----:B------:R-:W-:Y:S01]  /*01d0*/  IMAD.MOV.U32 R6, RZ, RZ, RZ ;  /* 0x000000ffff067224 */ /* 0x000fe200078e00ff */
[----:B0-----:R-:W-:Y:S02]  /*01e0*/  UISETP.GE.U32.AND UP1, UPT, UR8, 0x8, UPT ;  /* 0x000000080800788c */ /* 0x001fe4000bf26070 */
[----:B------:R-:W-:Y:S02]  /*01f0*/  UIMAD UR5, UR4, UR8, URZ ;  /* 0x00000008040572a4 */ /* 0x000fe4000f8e02ff */
[----:B------:R-:W-:-:S04]  /*0200*/  UIADD3 UR4, UPT, UPT, UR4, 0x1, URZ ;  /* 0x0000000104047890 */ /* 0x000fc8000fffe0ff */
[----:B------:R-:W-:Y:S01]  /*0210*/  UISETP.NE.AND UP0, UPT, UR4, UR8, UPT ;  /* 0x000000080400728c */ /* 0x000fe2000bf05270 */
[----:B-123--:R-:W-:Y:S10]  /*0220*/  BRA.U !UP1, `(.L_x_0) ;  /* 0x0000000509787547 */ /* 0x00eff4000b800000 */
[----:B------:R-:W0:Y:S01]  /*0230*/  LDC.64 R4, c[0x0][0x388] ;  /* 0x0000e200ff047b82 */ /* 0x000e220000000a00 */
[----:B------:R-:W-:Y:S01]  /*0240*/  HFMA2 R16, -RZ, RZ, 0, 0 ;  /* 0x00000000ff107431 */ /* 0x000fe200000001ff */
[----:B------:R-:W-:-:S06]  /*0250*/  ISETP.GT.U32.AND P0, PT, R0, 0x437, PT ;  /* 0x000004370000780c */ /* 0x000fcc0003f04070 */
[----:B------:R-:W1:Y:S07]  /*0260*/  LDC.64 R6, c[0x0][0x388] ;  /* 0x0000e200ff067b82 */ /* 0x000e6e0000000a00 */
.L_x_1:
[----:B--2---:R-:W-:Y:S01]  /*0270*/  IMAD.IADD R23, R13, 0x1, R16 ;  /* 0x000000010d177824 */ /* 0x004fe200078e0210 */
[----:B------:R-:W-:Y:S01]  /*0280*/  IADD3 R9, PT, PT, R16, UR5, RZ ;  /* 0x0000000510097c10 */ /* 0x000fe2000fffe0ff */
[----:B------:R-:W-:-:S03]  /*0290*/  IMAD.MOV.U32 R24, RZ, RZ, RZ ;  /* 0x000000ffff187224 */ /* 0x000fc600078e00ff */
[----:B------:R-:W-:Y:S01]  /*02a0*/  ISETP.GT.U32.OR P2, PT, R23, 0x77f, P0 ;  /* 0x0000077f1700780c */ /* 0x000fe20000744470 */
[----:B0-----:R-:W-:-:S06]  /*02b0*/  IMAD.WIDE.U32 R8, R9, 0x4, R4 ;  /* 0x0000000409087825 */ /* 0x001fcc00078e0004 */
[----:B------:R-:W2:Y:S06]  /*02c0*/  LDG.E R8, desc[UR6][R8.64] ;  /* 0x0000000608087981 */ /* 0x000eac000c1e1900 */
[----:B------:R-:W0:Y:S01]  /*02d0*/  @!P2 LDC.64 R10, c[0x0][0x380] ;  /* 0x0000e000ff0aab82 */ /* 0x000e220000000a00 */
[----:B------:R-:W-:-:S04]  /*02e0*/  @!P2 IMAD R19, R0, 0x780, R23 ;  /* 0x000007800013a824 */ /* 0x000fc800078e0217 */
[----:B0-----:R-:W-:-:S05]  /*02f0*/  @!P2 IMAD.WIDE.U32 R18, R19, 0x4, R10 ;  /* 0x000000041312a825 */ /* 0x001fca00078e000a */
[----:B------:R-:W2:Y:S01]  /*0300*/  @!P2 LDG.E R24, desc[UR6][R18.64] ;  /* 0x000000061218a981 */ /* 0x000ea2000c1e1900 */
[----:B------:R-:W-:-:S04]  /*0310*/  IADD3 R25, PT, PT, R23, 0x1, RZ ;  /* 0x0000000117197810 */ /* 0x000fc80007ffe0ff */
[----:B------:R-:W-:-:S13]  /*0320*/  ISETP.GT.U32.OR P2, PT, R25, 0x77f, P0 ;  /* 0x0000077f1900780c */ /* 0x000fda0000744470 */
[----:B------:R-:W0:Y:S01]  /*0330*/  @!P2 LDC.64 R20, c[0x0][0x380] ;  /* 0x0000e000ff14ab82 */ /* 0x000e220000000a00 */
[----:B------:R-:W-:Y:S01]  /*0340*/  IADD3 R11, P3, PT, R16, UR5, RZ ;  /* 0x00000005100b7c10 */ /* 0x000fe2000ff7e0ff */
[----:B------:R-:W-:-:S04]  /*0350*/  @!P2 IMAD R25, R0, 0x780, R25 ;  /* 0x000007800019a824 */ /* 0x000fc800078e0219 */
[----:B------:R-:W-:Y:S01]  /*0360*/  IMAD.X R26, RZ, RZ, RZ, P3 ;  /* 0x000000ffff1a7224 */ /* 0x000fe200018e06ff */
[----:B-1----:R-:W-:-:S04]  /*0370*/  LEA R10, P3, R11, R6, 0x2 ;  /* 0x000000060b0a7211 */ /* 0x002fc800078610ff */
[----:B------:R-:W-:Y:S01]  /*0380*/  LEA.HI.X R11, R11, R7, R26, 0x2, P3 ;  /* 0x000000070b0b7211 */ /* 0x000fe200018f141a */
[----:B0-----:R-:W-:-:S04]  /*0390*/  @!P2 IMAD.WIDE.U32 R20, R25, 0x4, R20 ;  /* 0x000000041914a825 */ /* 0x001fc800078e0014 */
[----:B--2--5:R-:W-:Y:S01]  /*03a0*/  FFMA R25, R8, R24, R17 ;  /* 0x0000001808197223 */ /* 0x024fe20000000011 */
[----:B------:R-:W-:-:S04]  /*03b0*/  MOV R17, RZ ;  /* 0x000000ff00117202 */ /* 0x000fc80000000f00 */
[----:B------:R0:W-:Y:S04]  /*03c0*/  STG.E desc[UR6][R2.64], R25 ;  /* 0x0000001902007986 */ /* 0x0001e8000c101906 */
[----:B------:R1:W2:Y:S04]  /*03d0*/  @!P2 LDG.E R17, desc[UR6][R20.64] ;  /* 0x000000061411a981 */ /* 0x0002a8000c1e1900 */
[----:B------:R-:W2:Y:S01]  /*03e0*/  LDG.E R18, desc[UR6][R10.64+0x4] ;  /* 0x000004060a127981 */ /* 0x000ea2000c1e1900 */
[----:B------:R-:W-:-:S05]  /*03f0*/  VIADD R19, R23, 0x2 ;  /* 0x0000000217137836 */ /* 0x000fca0000000000 */
[----:B------:R-:W-:-:S13]  /*0400*/  ISETP.GT.U32.OR P2, PT, R19, 0x77f, P0 ;  /* 0x0000077f1300780c */ /* 0x000fda0000744470 */
[----:B------:R-:W3:Y:S01]  /*0410*/  @!P2 LDC.64 R8, c[0x0][0x380] ;  /* 0x0000e000ff08ab82 */ /* 0x000ee20000000a00 */
[----:B------:R-:W-:Y:S02]  /*0420*/  @!P2 IMAD R19, R0, 0x780, R19 ;  /* 0x000007800013a824 */ /* 0x000fe400078e0213 */
[----:B-1----:R-:W-:Y:S02]  /*0430*/  VIADD R21, R23, 0x3 ;  /* 0x0000000317157836 */ /* 0x002fe40000000000 */
[----:B--2---:R-:W-:Y:S01]  /*0440*/  FFMA R27, R18, R17, R25 ;  /* 0x00000011121b7223 */ /* 0x004fe20000000019 */
[----:B------:R-:W-:Y:S01]  /*0450*/  MOV R17, RZ ;  /* 0x000000ff00117202 */ /* 0x000fe20000000f00 */
[----:B---3--:R-:W-:-:S03]  /*0460*/  @!P2 IMAD.WIDE.U32 R18, R19, 0x4, R8 ;  /* 0x000000041312a825 */ /* 0x008fc600078e0008 */
[----:B------:R1:W-:Y:S04]  /*0470*/  STG.E desc[UR6][R2.64], R27 ;  /* 0x0000001b02007986 */ /* 0x0003e8000c101906 */
[----:B------:R2:W0:Y:S04]  /*0480*/  @!P2 LDG.E R17, desc[UR6][R18.64] ;  /* 0x000000061211a981 */ /* 0x000428000c1e1900 */
[----:B------:R-:W0:Y:S01]  /*0490*/  LDG.E R20, desc[UR6][R10.64+0x8] ;  /* 0x000008060a147981 */ /* 0x000e22000c1e1900 */
[----:B------:R-:W-:-:S13]  /*04a0*/  ISETP.GT.U32.OR P2, PT, R21, 0x77f, P0 ;  /* 0x0000077f1500780c */ /* 0x000fda0000744470 */
[----:B------:R-:W3:Y:S01]  /*04b0*/  @!P2 LDC.64 R8, c[0x0][0x380] ;  /* 0x0000e000ff08ab82 */ /* 0x000ee20000000a00 */
[----:B------:R-:W-:Y:S02]  /*04c0*/  @!P2 IMAD R21, R0, 0x780, R21 ;  /* 0x000007800015a824 */ /* 0x000fe400078e0215 */
[----:B--2---:R-:W-:Y:S02]  /*04d0*/  VIADD R19, R23, 0x4 ;  /* 0x0000000417137836 */ /* 0x004fe40000000000 */
[----:B0-----:R-:W-:Y:S01]  /*04e0*/  FFMA R25, R20, R17, R27 ;  /* 0x0000001114197223 */ /* 0x001fe2000000001b */
[----:B------:R-:W-:Y:S01]  /*04f0*/  MOV R17, RZ ;  /* 0x000000ff00117202 */ /* 0x000fe20000000f00 */
[----:B---3--:R-:W-:-:S03]  /*0500*/  @!P2 IMAD.WIDE.U32 R20, R21, 0x4, R8 ;  /* 0x000000041514a825 */ /* 0x008fc600078e0008 */
[----:B------:R0:W-:Y:S04]  /*0510*/  STG.E desc[UR6][R2.64], R25 ;  /* 0x0000001902007986 */ /* 0x0001e8000c101906 */
[----:B------:R2:W1:Y:S04]  /*0520*/  @!P2 LDG.E R17, desc[UR6][R20.64] ;  /* 0x000000061411a981 */ /* 0x000468000c1e1900 */
[----:B------:R-:W1:Y:S01]  /*0530*/  LDG.E R18, desc[UR6][R10.64+0xc] ;  /* 0x00000c060a127981 */ /* 0x000e62000c1e1900 */
[----:B------:R-:W-:-:S13]  /*0540*/  ISETP.GT.U32.OR P2, PT, R19, 0x77f, P0 ;  /* 0x0000077f1300780c */ /* 0x000fda0000744470 */
[----:B------:R-:W3:Y:S01]  /*0550*/  @!P2 LDC.64 R8, c[0x0][0x380] ;  /* 0x0000e000ff08ab82 */ /* 0x000ee20000000a00 */
[----:B------:R-:W-:Y:S02]  /*0560*/  @!P2 IMAD R19, R0, 0x780, R19 ;  /* 0x000007800013a824 */ /* 0x000fe400078e0213 */
[----:B--2---:R-:W-:Y:S02]  /*0570*/  VIADD R21, R23, 0x5 ;  /* 0x0000000517157836 */ /* 0x004fe40000000000 */
[----:B-1----:R-:W-:Y:S01]  /*0580*/  FFMA R27, R18, R17, R25 ;  /* 0x00000011121b7223 */ /* 0x002fe20000000019 */
        /* <DEDUP_REMOVED lines=17> */
[----:B------:R-:W-:Y:S01]  /*06a0*/  @!P2 IMAD R19, R0, 0x780, R19 ;  /* 0x000007800013a824 */ /* 0x000fe200078e0213 */
[----:B0-----:R-:W-:Y:S01]  /*06b0*/  IADD3 R21, PT, PT, R23, 0x7, RZ ;  /* 0x0000000717157810 */ /* 0x001fe20007ffe0ff */
[----:B-1----:R-:W-:Y:S01]  /*06c0*/  FFMA R27, R18, R17, R25 ;  /* 0x00000011121b7223 */ /* 0x002fe20000000019 */
[----:B------:R-:W-:Y:S01]  /*06d0*/  MOV R17, RZ ;  /* 0x000000ff00117202 */ /* 0x000fe20000000f00 */
[----:B---3--:R-:W-:-:S03]  /*06e0*/  @!P2 IMAD.WIDE.U32 R18, R19, 0x4, R8 ;  /* 0x000000041312a825 */ /* 0x008fc600078e0008 */
[----:B------:R2:W-:Y:S04]  /*06f0*/  STG.E desc[UR6][R2.64], R27 ;  /* 0x0000001b02007986 */ /* 0x0005e8000c101906 */
[----:B------:R-:W3:Y:S04]  /*0700*/  @!P2 LDG.E R17, desc[UR6][R18.64] ;  /* 0x000000061211a981 */ /* 0x000ee8000c1e1900 */
[----:B------:R-:W3:Y:S01]  /*0710*/  LDG.E R20, desc[UR6][R10.64+0x18] ;  /* 0x000018060a147981 */ /* 0x000ee2000c1e1900 */
[----:B------:R-:W-:-:S13]  /*0720*/  ISETP.GT.U32.OR P2, PT, R21, 0x77f, P0 ;  /* 0x0000077f1500780c */ /* 0x000fda0000744470 */
[----:B------:R-:W0:Y:S01]  /*0730*/  @!P2 LDC.64 R8, c[0x0][0x380] ;  /* 0x0000e000ff08ab82 */ /* 0x000e220000000a00 */
[----:B------:R-:W-:-:S04]  /*0740*/  @!P2 IMAD R21, R0, 0x780, R21 ;  /* 0x000007800015a824 */ /* 0x000fc800078e0215 */
[----:B0-----:R-:W-:-:S04]  /*0750*/  @!P2 IMAD.WIDE.U32 R8, R21, 0x4, R8 ;  /* 0x000000041508a825 */ /* 0x001fc800078e0008 */
[----:B---3--:R-:W-:Y:S01]  /*0760*/  FFMA R23, R20, R17, R27 ;  /* 0x0000001114177223 */ /* 0x008fe2000000001b */
[----:B------:R-:W-:-:S04]  /*0770*/  IMAD.MOV.U32 R17, RZ, RZ, RZ ;  /* 0x000000ffff117224 */ /* 0x000fc800078e00ff */
[----:B------:R2:W-:Y:S04]  /*0780*/  STG.E desc[UR6][R2.64], R23 ;  /* 0x0000001702007986 */ /* 0x0005e8000c101906 */
[----:B------:R-:W3:Y:S04]  /*0790*/  LDG.E R20, desc[UR6][R10.64+0x1c] ;  /* 0x00001c060a147981 */ /* 0x000ee8000c1e1900 */
[----:B------:R-:W3:Y:S01]  /*07a0*/  @!P2 LDG.E R17, desc[UR6][R8.64] ;  /* 0x000000060811a981 */ /* 0x000ee2000c1e1900 */
[----:B------:R-:W-:-:S04]  /*07b0*/  IADD3 R16, PT, PT, R16, 0x8, RZ ;  /* 0x0000000810107810 */ /* 0x000fc80007ffe0ff */
[----:B------:R-:W-:Y:S01]  /*07c0*/  ISETP.NE.AND P2, PT, R16, R12, PT ;  /* 0x0000000c1000720c */ /* 0x000fe20003f45270 */
[----:B---3--:R-:W-:-:S05]  /*07d0*/  FFMA R17, R20, R17, R23 ;  /* 0x0000001114117223 */ /* 0x008fca0000000017 */
[----:B------:R2:W-:Y:S07]  /*07e0*/  STG.E desc[UR6][R2.64], R17 ;  /* 0x0000001102007986 */ /* 0x0005ee000c101906 */
[----:B------:R-:W-:Y:S05]  /*07f0*/  @P2 BRA `(.L_x_1) ;  /* 0xfffffff8009c2947 */ /* 0x000fea000383ffff */
[----:B------:R-:W-:-:S07]  /*0800*/  MOV R6, R12 ;  /* 0x0000000c00067202 */ /* 0x000fce0000000f00 */
.L_x_0:
[----:B------:R-:W-:-:S13]  /*0810*/  ISETP.NE.AND P0, PT, R15, RZ, PT ;  /* 0x000000ff0f00720c */ /* 0x000fda0003f05270 */
[----:B------:R-:W-:Y:S05]  /*0820*/  @!P0 BRA `(.L_x_2) ;  /* 0x0000000400a48947 */ /* 0x000fea0003800000 */
[----:B------:R-:W-:Y:S01]  /*0830*/  ISETP.NE.AND P2, PT, R22, RZ, PT ;  /* 0x000000ff1600720c */ /* 0x000fe20003f45270 */
[----:B------:R-:W-:-:S12]  /*0840*/  @!P1 BRA `(.L_x_3) ;  /* 0x0000000000d09947 */ /* 0x000fd80003800000 */
[----:B------:R-:W-:Y:S01]  /*0850*/  IMAD.IADD R7, R13, 0x1, R6 ;  /* 0x000000010d077824 */ /* 0x000fe200078e0206 */
[----:B------:R-:W0:Y:S01]  /*0860*/  LDC.64 R8, c[0x0][0x388] ;  /* 0x0000e200ff087b82 */ /* 0x000e220000000a00 */
[----:B------:R-:W-:Y:S01]  /*0870*/  IADD3 R11, PT, PT, R6, UR5, RZ ;  /* 0x00000005060b7c10 */ /* 0x000fe2000fffe0ff */
[----:B------:R-:W-:Y:S02]  /*0880*/  HFMA2 R16, -RZ, RZ, 0, 0 ;  /* 0x00000000ff107431 */ /* 0x000fe400000001ff */
[----:B------:R-:W-:-:S04]  /*0890*/  ISETP.GT.U32.AND P0, PT, R7, 0x77f, PT ;  /* 0x0000077f0700780c */ /* 0x000fc80003f04070 */
[----:B------:R-:W-:-:S13]  /*08a0*/  ISETP.GT.U32.OR P0, PT, R0, 0x437, P0 ;  /* 0x000004370000780c */ /* 0x000fda0000704470 */
[----:B------:R-:W1:Y:S01]  /*08b0*/  @!P0 LDC.64 R4, c[0x0][0x380] ;  /* 0x0000e000ff048b82 */ /* 0x000e620000000a00 */
[----:B------:R-:W-:Y:S02]  /*08c0*/  @!P0 IMAD R19, R0, 0x780, R7 ;  /* 0x0000078000138824 */ /* 0x000fe400078e0207 */
[----:B0-----:R-:W-:-:S06]  /*08d0*/  IMAD.WIDE.U32 R8, R11, 0x4, R8 ;  /* 0x000000040b087825 */ /* 0x001fcc00078e0008 */
[----:B------:R-:W3:Y:S01]  /*08e0*/  LDG.E R8, desc[UR6][R8.64] ;  /* 0x0000000608087981 */ /* 0x000ee2000c1e1900 */
[----:B-1----:R-:W-:Y:S02]  /*08f0*/  @!P0 IMAD.WIDE.U32 R18, R19, 0x4, R4 ;  /* 0x0000000413128825 */ /* 0x002fe400078e0004 */
[----:B------:R-:W0:Y:S03]  /*0900*/  LDC.64 R4, c[0x0][0x388] ;  /* 0x0000e200ff047b82 */ /* 0x000e260000000a00 */
[----:B------:R-:W3:Y:S01]  /*0910*/  @!P0 LDG.E R16, desc[UR6][R18.64] ;  /* 0x0000000612108981 */ /* 0x000ee2000c1e1900 */
[----:B------:R-:W-:-:S05]  /*0920*/  VIADD R21, R7, 0x1 ;  /* 0x0000000107157836 */ /* 0x000fca0000000000 */
[----:B------:R-:W-:-:S04]  /*0930*/  ISETP.GT.U32.AND P0, PT, R21, 0x77f, PT ;  /* 0x0000077f1500780c */ /* 0x000fc80003f04070 */
[----:B------:R-:W-:-:S13]  /*0940*/  ISETP.GT.U32.OR P0, PT, R0, 0x437, P0 ;  /* 0x000004370000780c */ /* 0x000fda0000704470 */
[----:B------:R-:W1:Y:S01]  /*0950*/  @!P0 LDC.64 R10, c[0x0][0x380] ;  /* 0x0000e000ff0a8b82 */ /* 0x000e620000000a00 */
[----:B------:R-:W-:-:S04]  /*0960*/  IADD3 R20, P3, PT, R6, UR5, RZ ;  /* 0x0000000506147c10 */ /* 0x000fc8000ff7e0ff */
[----:B--2---:R-:W-:Y:S02]  /*0970*/  IADD3.X R23, PT, PT, RZ, RZ, RZ, P3, !PT ;  /* 0x000000ffff177210 */ /* 0x004fe40001ffe4ff */
[----:B0-----:R-:W-:Y:S01]  /*0980*/  LEA R4, P3, R20, R4, 0x2 ;  /* 0x0000000414047211 */ /* 0x001fe200078610ff */
[----:B------:R-:W-:-:S03]  /*0990*/  @!P0 IMAD R21, R0, 0x780, R21 ;  /* 0x0000078000158824 */ /* 0x000fc600078e0215 */
[----:B------:R-:W-:Y:S01]  /*09a0*/  LEA.HI.X R5, R20, R5, R23, 0x2, P3 ;  /* 0x0000000514057211 */ /* 0x000fe200018f1417 */
[----:B-1----:R-:W-:-:S04]  /*09b0*/  @!P0 IMAD.WIDE.U32 R10, R21, 0x4, R10 ;  /* 0x00000004150a8825 */ /* 0x002fc800078e000a */
[----:B---3-5:R-:W-:Y:S01]  /*09c0*/  FFMA R20, R8, R16, R17 ;  /* 0x0000001008147223 */ /* 0x028fe20000000011 */
[----:B------:R-:W-:-:S04]  /*09d0*/  MOV R16, RZ ;  /* 0x000000ff00107202 */ /* 0x000fc80000000f00 */
[----:B------:R0:W-:Y:S04]  /*09e0*/  STG.E desc[UR6][R2.64], R20 ;  /* 0x0000001402007986 */ /* 0x0001e8000c101906 */
[----:B------:R-:W2:Y:S04]  /*09f0*/  @!P0 LDG.E R16, desc[UR6][R10.64] ;  /* 0x000000060a108981 */ /* 0x000ea8000c1e1900 */
[----:B------:R-:W2:Y:S01]  /*0a00*/  LDG.E R17, desc[UR6][R4.64+0x4] ;  /* 0x0000040604117981 */ /* 0x000ea2000c1e1900 */
[----:B------:R-:W-:Y:S01]  /*0a10*/  VIADD R19, R7, 0x2 ;  /* 0x0000000207137836 */ /* 0x000fe20000000000 */
[----:B------:R-:W-:-:S04]  /*0a20*/  ISETP.GT.U32.AND P0, PT, R0, 0x437, PT ;  /* 0x000004370000780c */ /* 0x000fc80003f04070 */
[----:B------:R-:W-:-:S13]  /*0a30*/  ISETP.GT.U32.OR P3, PT, R19, 0x77f, P0 ;  /* 0x0000077f1300780c */ /* 0x000fda0000764470 */
[----:B------:R-:W1:Y:S01]  /*0a40*/  @!P3 LDC.64 R8, c[0x0][0x380] ;  /* 0x0000e000ff08bb82 */ /* 0x000e620000000a00 */
[----:B------:R-:W-:Y:S02]  /*0a50*/  HFMA2 R18, -RZ, RZ, 0, 0 ;  /* 0x00000000ff127431 */ /* 0x000fe400000001ff */
[----:B------:R-:W-:Y:S01]  /*0a60*/  @!P3 IMAD R19, R0, 0x780, R19 ;  /* 0x000007800013b824 */ /* 0x000fe200078e0213 */
[----:B------:R-:W-:-:S04]  /*0a70*/  IADD3 R7, PT, PT, R7, 0x3, RZ ;  /* 0x0000000307077810 */ /* 0x000fc80007ffe0ff */
[----:B------:R-:W-:Y:S01]  /*0a80*/  ISETP.GT.U32.OR P0, PT, R7, 0x77f, P0 ;  /* 0x0000077f0700780c */ /* 0x000fe20000704470 */
[----:B--2---:R-:W-:Y:S01]  /*0a90*/  FFMA R24, R17, R16, R20 ;  /* 0x0000001011187223 */ /* 0x004fe20000000014 */
[----:B-1----:R-:W-:-:S11]  /*0aa0*/  @!P3 IMAD.WIDE.U32 R16, R19, 0x4, R8 ;  /* 0x000000041310b825 */ /* 0x002fd600078e0008 */
[----:B------:R-:W1:Y:S01]  /*0ab0*/  @!P0 LDC.64 R8, c[0x0][0x380] ;  /* 0x0000e000ff088b82 */ /* 0x000e620000000a00 */
[----:B------:R0:W-:Y:S04]  /*0ac0*/  STG.E desc[UR6][R2.64], R24 ;  /* 0x0000001802007986 */ /* 0x0001e8000c101906 */
[----:B------:R-:W2:Y:S04]  /*0ad0*/  @!P3 LDG.E R18, desc[UR6][R16.64] ;  /* 0x000000061012b981 */ /* 0x000ea8000c1e1900 */
[----:B------:R-:W2:Y:S01]  /*0ae0*/  LDG.E R11, desc[UR6][R4.64+0x8] ;  /* 0x00000806040b7981 */ /* 0x000ea2000c1e1900 */
[----:B------:R-:W-:-:S02]  /*0af0*/  @!P0 IMAD R19, R0, 0x780, R7 ;  /* 0x0000078000138824 */ /* 0x000fc400078e0207 */
[----:B------:R-:W-:Y:S02]  /*0b00*/  IMAD.MOV.U32 R7, RZ, RZ, RZ ;  /* 0x000000ffff077224 */ /* 0x000fe400078e00ff */
[----:B-1----:R-:W-:-:S04]  /*0b10*/  @!P0 IMAD.WIDE.U32 R8, R19, 0x4, R8 ;  /* 0x0000000413088825 */ /* 0x002fc800078e0008 */
[----:B--2---:R-:W-:-:S05]  /*0b20*/  FFMA R11, R11, R18, R24 ;  /* 0x000000120b0b7223 */ /* 0x004fca0000000018 */
[----:B------:R0:W-:Y:S04]  /*0b30*/  STG.E desc[UR6][R2.64], R11 ;  /* 0x0000000b02007986 */ /* 0x0001e8000c101906 */
[----:B------:R-:W2:Y:S04]  /*0b40*/  LDG.E R10, desc[UR6][R4.64+0xc] ;  /* 0x00000c06040a7981 */ /* 0x000ea8000c1e1900 */
[----:B------:R-:W2:Y:S01]  /*0b50*/  @!P0 LDG.E R7, desc[UR6][R8.64] ;  /* 0x0000000608078981 */ /* 0x000ea2000c1e1900 */
[----:B------:R-:W-:Y:S01]  /*0b60*/  IADD3 R6, PT, PT, R6, 0x4, RZ ;  /* 0x0000000406067810 */ /* 0x000fe20007ffe0ff */
[----:B--2---:R-:W-:-:S05]  /*0b70*/  FFMA R17, R10, R7, R11 ;  /* 0x000000070a117223 */ /* 0x004fca000000000b */
[----:B------:R0:W-:Y:S02]  /*0b80*/  STG.E desc[UR6][R2.64], R17 ;  /* 0x0000001102007986 */ /* 0x0001e4000c101906 */
.L_x_3:
[----:B------:R-:W-:Y:S05]  /*0b90*/  @!P2 BRA `(.L_x_2) ;  /* 0x0000000000c8a947 */ /* 0x000fea0003800000 */
[----:B------:R-:W1:Y:S01]  /*0ba0*/  LDCU UR8, c[0x0][0x398] ;  /* 0x00007300ff0877ac */ /* 0x000e620008000800 */
[----:B------:R-:W-:Y:S01]  /*0bb0*/  ISETP.NE.AND P0, PT, R22, 0x1, PT ;  /* 0x000000011600780c */ /* 0x000fe20003f05270 */
[----:B-1----:R-:W-:-:S12]  /*0bc0*/  ULOP3.LUT UP1, URZ, UR8, 0x1, URZ, 0xc0, !UPT ;  /* 0x0000000108ff7892 */ /* 0x002fd8000f82c0ff */
[----:B------:R-:W-:Y:S05]  /*0bd0*/  @!P0 BRA `(.L_x_4) ;  /* 0x00000000007c8947 */ /* 0x000fea0003800000 */
[----:B------:R-:W-:Y:S01]  /*0be0*/  IADD3 R7, PT, PT, R13, R6, RZ ;  /* 0x000000060d077210 */ /* 0x000fe20007ffe0ff */
[----:B0-----:R-:W0:Y:S01]  /*0bf0*/  LDC.64 R10, c[0x0][0x388] ;  /* 0x0000e200ff0a7b82 */ /* 0x001e220000000a00 */
[----:B------:R-:W-:Y:S01]  /*0c00*/  VIADD R9, R6, UR5 ;  /* 0x0000000506097c36 */ /* 0x000fe20008000000 */
[----:B------:R-:W-:Y:S02]  /*0c10*/  MOV R16, RZ ;  /* 0x000000ff00107202 */ /* 0x000fe40000000f00 */
[----:B------:R-:W-:-:S04]  /*0c20*/  ISETP.GT.U32.AND P0, PT, R7, 0x77f, PT ;  /* 0x0000077f0700780c */ /* 0x000fc80003f04070 */
[----:B------:R-:W-:-:S13]  /*0c30*/  ISETP.GT.U32.OR P0, PT, R0, 0x437, P0 ;  /* 0x000004370000780c */ /* 0x000fda0000704470 */
[----:B------:R-:W1:Y:S01]  /*0c40*/  @!P0 LDC.64 R4, c[0x0][0x380] ;  /* 0x0000e000ff048b82 */ /* 0x000e620000000a00 */
[----:B------:R-:W-:Y:S02]  /*0c50*/  @!P0 IMAD R19, R0, 0x780, R7 ;  /* 0x0000078000138824 */ /* 0x000fe400078e0207 */
[----:B0-----:R-:W-:-:S06]  /*0c60*/  IMAD.WIDE.U32 R10, R9, 0x4, R10 ;  /* 0x00000004090a7825 */ /* 0x001fcc00078e000a */
[----:B------:R-:W3:Y:S01]  /*0c70*/  LDG.E R10, desc[UR6][R10.64] ;  /* 0x000000060a0a7981 */ /* 0x000ee2000c1e1900 */
[----:B-1----:R-:W-:Y:S01]  /*0c80*/  @!P0 IMAD.WIDE.U32 R18, R19, 0x4, R4 ;  /* 0x0000000413128825 */ /* 0x002fe200078e0004 */
[----:B------:R-:W-:Y:S01]  /*0c90*/  IADD3 R7, PT, PT, R7, 0x1, RZ ;  /* 0x0000000107077810 */ /* 0x000fe20007ffe0ff */
[----:B------:R-:W0:Y:S03]  /*0ca0*/  LDC.64 R4, c[0x0][0x388] ;  /* 0x0000e200ff047b82 */ /* 0x000e260000000a00 */
[----:B------:R-:W3:Y:S01]  /*0cb0*/  @!P0 LDG.E R16, desc[UR6][R18.64] ;  /* 0x0000000612108981 */ /* 0x000ee2000c1e1900 */
[----:B------:R-:W-:-:S04]  /*0cc0*/  ISETP.GT.U32.AND P0, PT, R7, 0x77f, PT ;  /* 0x0000077f0700780c */ /* 0x000fc80003f04070 */
[----:B------:R-:W-:-:S13]  /*0cd0*/  ISETP.GT.U32.OR P0, PT, R0, 0x437, P0 ;  /* 0x000004370000780c */ /* 0x000fda0000704470 */
[----:B------:R-:W1:Y:S01]  /*0ce0*/  @!P0 LDC.64 R8, c[0x0][0x380] ;  /* 0x0000e000ff088b82 */ /* 0x000e620000000a00 */
[----:B------:R-:W-:Y:S01]  /*0cf0*/  IADD3 R20, P2, PT, R6, UR5, RZ ;  /* 0x0000000506147c10 */ /* 0x000fe2000ff5e0ff */
[----:B------:R-:W-:-:S04]  /*0d00*/  @!P0 IMAD R7, R0, 0x780, R7 ;  /* 0x0000078000078824 */ /* 0x000fc800078e0207 */
[----:B------:R-:W-:Y:S01]  /*0d10*/  IMAD.X R21, RZ, RZ, RZ, P2 ;  /* 0x000000ffff157224 */ /* 0x000fe200010e06ff */
[----:B0-----:R-:W-:-:S04]  /*0d20*/  LEA R4, P2, R20, R4, 0x2 ;  /* 0x0000000414047211 */ /* 0x001fc800078410ff */
[----:B------:R-:W-:Y:S01]  /*0d30*/  LEA.HI.X R5, R20, R5, R21, 0x2, P2 ;  /* 0x0000000514057211 */ /* 0x000fe200010f1415 */
[----:B-1----:R-:W-:-:S04]  /*0d40*/  @!P0 IMAD.WIDE.U32 R8, R7, 0x4, R8 ;  /* 0x0000000407088825 */ /* 0x002fc800078e0008 */
[----:B---3-5:R-:W-:Y:S01]  /*0d50*/  FFMA R11, R10, R16, R17 ;  /* 0x000000100a0b7223 */ /* 0x028fe20000000011 */
[----:B--2---:R-:W-:-:S04]  /*0d60*/  HFMA2 R17, -RZ, RZ, 0, 0 ;  /* 0x00000000ff117431 */ /* 0x004fc800000001ff */
[----:B------:R1:W-:Y:S04]  /*0d70*/  STG.E desc[UR6][R2.64], R11 ;  /* 0x0000000b02007986 */ /* 0x0003e8000c101906 */
[----:B------:R-:W2:Y:S04]  /*0d80*/  LDG.E R4, desc[UR6][R4.64+0x4] ;  /* 0x0000040604047981 */ /* 0x000ea8000c1e1900 */
[----:B------:R-:W2:Y:S01]  /*0d90*/  @!P0 LDG.E R17, desc[UR6][R8.64] ;  /* 0x0000000608118981 */ /* 0x000ea2000c1e1900 */
[----:B------:R-:W-:Y:S01]  /*0da0*/  IADD3 R6, PT, PT, R6, 0x2, RZ ;  /* 0x0000000206067810 */ /* 0x000fe20007ffe0ff */
[----:B--2---:R-:W-:-:S05]  /*0db0*/  FFMA R17, R4, R17, R11 ;  /* 0x0000001104117223 */ /* 0x004fca000000000b */
[----:B------:R1:W-:Y:S02]  /*0dc0*/  STG.E desc[UR6][R2.64], R17 ;  /* 0x0000001102007986 */ /* 0x0003e4000c101906 */
.L_x_4:
[----:B------:R-:W-:Y:S05]  /*0dd0*/  BRA.U !UP1, `(.L_x_2) ;  /* 0x0000000109387547 */ /* 0x000fea000b800000 */
[----:B01----:R-:W-:Y:S01]  /*0de0*/  IMAD.IADD R11, R13, 0x1, R6 ;  /* 0x000000010d0b7824 */ /* 0x003fe200078e0206 */
[----:B------:R-:W0:Y:S01]  /*0df0*/  LDC.64 R8, c[0x0][0x388] ;  /* 0x0000e200ff087b82 */ /* 0x000e220000000a00 */
[----:B------:R-:W-:-:S03]  /*0e00*/  IADD3 R7, PT, PT, R6, UR5, RZ ;  /* 0x0000000506077c10 */ /* 0x000fc6000fffe0ff */
[----:B------:R-:W-:-:S04]  /*0e10*/  ISETP.GT.U32.AND P0, PT, R11, 0x77f, PT ;  /* 0x0000077f0b00780c */ /* 0x000fc80003f04070 */
[----:B------:R-:W-:-:S13]  /*0e20*/  ISETP.GT.U32.OR P0, PT, R0, 0x437, P0 ;  /* 0x000004370000780c */ /* 0x000fda0000704470 */
[----:B------:R-:W1:Y:S01]  /*0e30*/  @!P0 LDC.64 R4, c[0x0][0x380] ;  /* 0x0000e000ff048b82 */ /* 0x000e620000000a00 */
[----:B------:R-:W-:Y:S01]  /*0e40*/  @!P0 IMAD R11, R0, 0x780, R11 ;  /* 0x00000780000b8824 */ /* 0x000fe200078e020b */
[----:B------:R-:W-:Y:S01]  /*0e50*/  MOV R0, RZ ;  /* 0x000000ff00007202 */ /* 0x000fe20000000f00 */
[----:B0-----:R-:W-:-:S06]  /*0e60*/  IMAD.WIDE.U32 R6, R7, 0x4, R8 ;  /* 0x0000000407067825 */ /* 0x001fcc00078e0008 */
[----:B------:R-:W2:Y:S01]  /*0e70*/  LDG.E R6, desc[UR6][R6.64] ;  /* 0x0000000606067981 */ /* 0x000ea2000c1e1900 */
[----:B-1----:R-:W-:-:S05]  /*0e80*/  @!P0 IMAD.WIDE.U32 R4, R11, 0x4, R4 ;  /* 0x000000040b048825 */ /* 0x002fca00078e0004 */
[----:B------:R-:W2:Y:S02]  /*0e90*/  @!P0 LDG.E R0, desc[UR6][R4.64] ;  /* 0x0000000604008981 */ /* 0x000ea4000c1e1900 */
[----:B--2--5:R-:W-:-:S05]  /*0ea0*/  FFMA R17, R6, R0, R17 ;  /* 0x0000000006117223 */ /* 0x024fca0000000011 */
[----:B------:R3:W-:Y:S02]  /*0eb0*/  STG.E desc[UR6][R2.64], R17 ;  /* 0x0000001102007986 */ /* 0x0007e4000c101906 */
.L_x_2:
[----:B------:R-:W-:Y:S05]  /*0ec0*/  BRA.U UP0, `(.L_x_5) ;  /* 0xfffffff100b87547 */ /* 0x000fea000b83ffff */
[----:B------:R-:W-:Y:S05]  /*0ed0*/  EXIT ;  /* 0x000000000000794d */ /* 0x000fea0003800000 */
.L_x_6:
[----:B------:R-:W-:-:S00]  /*0ee0*/  BRA `(.L_x_6) ;  /* 0xfffffffc00fc7947 */ /* 0x000fc0000383ffff */
[----:B------:R-:W-:-:S00]  /*0ef0*/  NOP ;  /* 0x0000000000007918 */ /* 0x000fc00000000000 */
        /* <DEDUP_REMOVED lines=8> */
.L_x_7:


//--------------------- .nv.shared.reserved.0     --------------------------
	.section	.nv.shared.reserved.0,"aw",@nobits
	.weak		__nv_reservedSMEM_offset_0_alias
	.size		__nv_reservedSMEM_offset_0_alias, 0, 64
	.other		__nv_reservedSMEM_offset_0_alias,@"STO_CUDA_RESERVED_SHARED STV_DEFAULT"
__nv_reservedSMEM_offset_0_alias:
	.zero		0
	.zero		64


//--------------------- .nv.constant0._Z4convPfS_S_i --------------------------
	.section	.nv.constant0._Z4convPfS_S_i,"a",@progbits
	.sectionflags	@""
	.align	4
.nv.constant0._Z4convPfS_S_i:
	.zero		924


//--------------------- SYMBOLS --------------------------

	.type		.nv.reservedSmem.offset0,@object
	.size		.nv.reservedSmem.offset0,0x4
